//
// Generated by NVIDIA NVVM Compiler
//
// Compiler Build ID: CL-36424714
// Cuda compilation tools, release 13.0, V13.0.88
// Based on NVVM 20.0.0
//

.version 9.0
.target sm_100
.address_size 64

	// .globl	_Z7loglikePKdS0_S0_S0_dPdi
.func  (.param .align 16 .b8 func_retval0[16]) __internal_trig_reduction_slowpathd
(
	.param .b64 __internal_trig_reduction_slowpathd_param_0
)
;
.global .align 8 .b8 __cudart_i2opi_d[144] = {8, 93, 141, 31, 177, 95, 251, 107, 234, 146, 82, 138, 247, 57, 7, 61, 123, 241, 229, 235, 199, 186, 39, 117, 45, 234, 95, 158, 102, 63, 70, 79, 183, 9, 203, 39, 207, 126, 54, 109, 31, 109, 10, 90, 139, 17, 47, 239, 15, 152, 5, 222, 255, 151, 248, 31, 59, 40, 249, 189, 139, 95, 132, 156, 244, 57, 83, 131, 57, 214, 145, 57, 65, 126, 95, 180, 38, 112, 156, 233, 132, 68, 187, 46, 245, 53, 130, 232, 62, 167, 41, 177, 28, 235, 29, 254, 28, 146, 209, 9, 234, 46, 73, 6, 224, 210, 77, 66, 58, 110, 36, 183, 97, 197, 187, 222, 171, 99, 81, 254, 65, 144, 67, 60, 153, 149, 98, 219, 192, 221, 52, 245, 209, 87, 39, 252, 41, 21, 68, 78, 110, 131, 249, 162};
.global .align 16 .b8 __cudart_sin_cos_coeffs[128] = {70, 210, 176, 44, 241, 229, 90, 190, 146, 227, 172, 105, 227, 29, 199, 62, 161, 98, 219, 25, 160, 1, 42, 191, 24, 8, 17, 17, 17, 17, 129, 63, 84, 85, 85, 85, 85, 85, 197, 191, 0, 0, 0, 0, 0, 0, 0, 0, 0, 0, 0, 0, 0, 0, 0, 0, 100, 129, 253, 32, 131, 255, 168, 189, 40, 133, 239, 193, 167, 238, 33, 62, 217, 230, 6, 142, 79, 126, 146, 190, 233, 188, 221, 25, 160, 1, 250, 62, 71, 93, 193, 22, 108, 193, 86, 191, 81, 85, 85, 85, 85, 85, 165, 63, 0, 0, 0, 0, 0, 0, 224, 191, 0, 0, 0, 0, 0, 0, 240, 63};

.visible .entry _Z7loglikePKdS0_S0_S0_dPdi(
	.param .u64 .ptr .align 1 _Z7loglikePKdS0_S0_S0_dPdi_param_0,
	.param .u64 .ptr .align 1 _Z7loglikePKdS0_S0_S0_dPdi_param_1,
	.param .u64 .ptr .align 1 _Z7loglikePKdS0_S0_S0_dPdi_param_2,
	.param .u64 .ptr .align 1 _Z7loglikePKdS0_S0_S0_dPdi_param_3,
	.param .f64 _Z7loglikePKdS0_S0_S0_dPdi_param_4,
	.param .u64 .ptr .align 1 _Z7loglikePKdS0_S0_S0_dPdi_param_5,
	.param .u32 _Z7loglikePKdS0_S0_S0_dPdi_param_6
)
{
	.reg .pred 	%p<5>;
	.reg .b32 	%r<16>;
	.reg .b64 	%rd<24>;
	.reg .b64 	%fd<45>;

	ld.param.u64 	%rd3, [_Z7loglikePKdS0_S0_S0_dPdi_param_0];
	ld.param.u64 	%rd4, [_Z7loglikePKdS0_S0_S0_dPdi_param_1];
	ld.param.u64 	%rd5, [_Z7loglikePKdS0_S0_S0_dPdi_param_2];
	ld.param.u64 	%rd2, [_Z7loglikePKdS0_S0_S0_dPdi_param_3];
	ld.param.f64 	%fd8, [_Z7loglikePKdS0_S0_S0_dPdi_param_4];
	ld.param.u64 	%rd6, [_Z7loglikePKdS0_S0_S0_dPdi_param_5];
	ld.param.u32 	%r5, [_Z7loglikePKdS0_S0_S0_dPdi_param_6];
	cvta.to.global.u64 	%rd1, %rd6;
	cvta.to.global.u64 	%rd7, %rd5;
	cvta.to.global.u64 	%rd8, %rd4;
	cvta.to.global.u64 	%rd9, %rd3;
	mov.u32 	%r6, %ntid.x;
	mov.u32 	%r7, %ctaid.x;
	mov.u32 	%r8, %tid.x;
	mad.lo.s32 	%r1, %r6, %r7, %r8;
	mul.wide.u32 	%rd10, %r1, 8;
	add.s64 	%rd11, %rd9, %rd10;
	ld.global.f64 	%fd9, [%rd11];
	add.s64 	%rd12, %rd8, %rd10;
	ld.global.f64 	%fd10, [%rd12];
	fma.rn.f64 	%fd11, %fd8, %fd10, %fd9;
	add.s64 	%rd13, %rd7, %rd10;
	ld.global.f64 	%fd12, [%rd13];
	add.f64 	%fd13, %fd12, %fd11;
	add.s64 	%rd14, %rd1, %rd10;
	st.global.f64 	[%rd14], %fd13;
	ld.global.f64 	%fd1, [%rd12];
	ld.global.f64 	%fd2, [%rd11];
	abs.f64 	%fd3, %fd2;
	setp.neu.f64 	%p1, %fd3, 0d7FF0000000000000;
	@%p1 bra 	$L__BB0_2;
	mov.f64 	%fd19, 0d0000000000000000;
	mul.rn.f64 	%fd44, %fd2, %fd19;
	mov.b32 	%r15, 0;
	bra.uni 	$L__BB0_4;
$L__BB0_2:
	mul.f64 	%fd14, %fd2, 0d3FE45F306DC9C883;
	cvt.rni.s32.f64 	%r15, %fd14;
	cvt.rn.f64.s32 	%fd15, %r15;
	fma.rn.f64 	%fd16, %fd15, 0dBFF921FB54442D18, %fd2;
	fma.rn.f64 	%fd17, %fd15, 0dBC91A62633145C00, %fd16;
	fma.rn.f64 	%fd44, %fd15, 0dB97B839A252049C0, %fd17;
	setp.ltu.f64 	%p2, %fd3, 0d41E0000000000000;
	@%p2 bra 	$L__BB0_4;
	{ // callseq 0, 0
	.param .b64 param0;
	st.param.f64 	[param0], %fd2;
	.param .align 16 .b8 retval0[16];
	call.uni (retval0), 
	__internal_trig_reduction_slowpathd, 
	(
	param0
	);
	ld.param.f64 	%fd44, [retval0];
	ld.param.b32 	%r15, [retval0+8];
	} // callseq 0
$L__BB0_4:
	cvta.to.global.u64 	%rd15, %rd2;
	shl.b32 	%r11, %r15, 6;
	cvt.u64.u32 	%rd16, %r11;
	and.b64  	%rd17, %rd16, 64;
	mov.u64 	%rd18, __cudart_sin_cos_coeffs;
	add.s64 	%rd19, %rd18, %rd17;
	mul.rn.f64 	%fd20, %fd44, %fd44;
	and.b32  	%r12, %r15, 1;
	setp.eq.b32 	%p3, %r12, 1;
	selp.f64 	%fd21, 0dBDA8FF8320FD8164, 0d3DE5DB65F9785EBA, %p3;
	ld.global.nc.v2.f64 	{%fd22, %fd23}, [%rd19];
	fma.rn.f64 	%fd24, %fd21, %fd20, %fd22;
	fma.rn.f64 	%fd25, %fd24, %fd20, %fd23;
	ld.global.nc.v2.f64 	{%fd26, %fd27}, [%rd19+16];
	fma.rn.f64 	%fd28, %fd25, %fd20, %fd26;
	fma.rn.f64 	%fd29, %fd28, %fd20, %fd27;
	ld.global.nc.v2.f64 	{%fd30, %fd31}, [%rd19+32];
	fma.rn.f64 	%fd32, %fd29, %fd20, %fd30;
	fma.rn.f64 	%fd33, %fd32, %fd20, %fd31;
	fma.rn.f64 	%fd34, %fd33, %fd44, %fd44;
	fma.rn.f64 	%fd35, %fd33, %fd20, 0d3FF0000000000000;
	selp.f64 	%fd36, %fd35, %fd34, %p3;
	and.b32  	%r13, %r15, 2;
	setp.eq.s32 	%p4, %r13, 0;
	mov.f64 	%fd37, 0d0000000000000000;
	sub.f64 	%fd38, %fd37, %fd36;
	selp.f64 	%fd39, %fd36, %fd38, %p4;
	mul.f64 	%fd40, %fd39, 0dC02399999999999A;
	fma.rn.f64 	%fd41, %fd8, %fd40, %fd1;
	add.s64 	%rd21, %rd15, %rd10;
	ld.global.f64 	%fd42, [%rd21];
	add.f64 	%fd43, %fd42, %fd41;
	add.s32 	%r14, %r5, %r1;
	mul.wide.u32 	%rd22, %r14, 8;
	add.s64 	%rd23, %rd1, %rd22;
	st.global.f64 	[%rd23], %fd43;
	ret;

}
.func  (.param .align 16 .b8 func_retval0[16]) __internal_trig_reduction_slowpathd(
	.param .b64 __internal_trig_reduction_slowpathd_param_0
)
{
	.local .align 8 .b8 	__local_depot1[40];
	.reg .b64 	%SP;
	.reg .b64 	%SPL;
	.reg .pred 	%p<10>;
	.reg .b32 	%r<47>;
	.reg .b64 	%rd<74>;
	.reg .b64 	%fd<5>;

	mov.u64 	%SPL, __local_depot1;
	ld.param.f64 	%fd4, [__internal_trig_reduction_slowpathd_param_0];
	add.u64 	%rd1, %SPL, 0;
	{
	.reg .b32 %temp; 
	mov.b64 	{%temp, %r1}, %fd4;
	}
	shr.u32 	%r2, %r1, 20;
	and.b32  	%r3, %r2, 2047;
	setp.eq.s32 	%p1, %r3, 2047;
	mov.b32 	%r46, 0;
	@%p1 bra 	$L__BB1_9;
	add.s32 	%r20, %r3, -1024;
	mov.b64 	%rd20, %fd4;
	shl.b64 	%rd2, %rd20, 11;
	shr.u32 	%r4, %r20, 6;
	sub.s32 	%r45, 15, %r4;
	sub.s32 	%r21, 19, %r4;
	setp.lt.u32 	%p2, %r20, 128;
	selp.b32 	%r6, 18, %r21, %p2;
	setp.ge.s32 	%p3, %r45, %r6;
	mov.b64 	%rd70, 0;
	@%p3 bra 	$L__BB1_4;
	add.s32 	%r23, %r6, %r4;
	neg.s32 	%r43, %r23;
	or.b64  	%rd3, %rd2, -9223372036854775808;
	mov.b64 	%rd70, 0;
	mov.b32 	%r42, 0;
	mov.u64 	%rd25, __cudart_i2opi_d;
	mov.u32 	%r44, %r45;
$L__BB1_3:
	.pragma "nounroll";
	mul.wide.s32 	%rd22, %r42, 8;
	add.s64 	%rd23, %rd1, %rd22;
	mul.wide.s32 	%rd24, %r44, 8;
	add.s64 	%rd26, %rd25, %rd24;
	ld.global.nc.u64 	%rd27, [%rd26];
	{
	.reg .u32 %r0, %r1, %r2, %r3, %alo, %ahi, %blo, %bhi, %clo, %chi;
	mov.b64 	{%alo,%ahi}, %rd27;
	mov.b64 	{%blo,%bhi}, %rd3;
	mov.b64 	{%clo,%chi}, %rd70;
	mad.lo.cc.u32 	%r0, %alo, %blo, %clo;
	madc.hi.cc.u32 	%r1, %alo, %blo, %chi;
	madc.hi.u32 	%r2, %alo, %bhi, 0;
	mad.lo.cc.u32 	%r1, %alo, %bhi, %r1;
	madc.hi.cc.u32 	%r2, %ahi, %blo, %r2;
	madc.hi.u32 	%r3, %ahi, %bhi, 0;
	mad.lo.cc.u32 	%r1, %ahi, %blo, %r1;
	madc.lo.cc.u32 	%r2, %ahi, %bhi, %r2;
	addc.u32 	%r3, %r3, 0;
	mov.b64 	%rd28, {%r0,%r1};
	mov.b64 	%rd70, {%r2,%r3};
	}
	st.local.u64 	[%rd23], %rd28;
	add.s32 	%r44, %r44, 1;
	add.s32 	%r43, %r43, 1;
	add.s32 	%r42, %r42, 1;
	setp.ne.s32 	%p4, %r43, -15;
	mov.u32 	%r45, %r6;
	@%p4 bra 	$L__BB1_3;
$L__BB1_4:
	cvt.s64.s32 	%rd29, %r45;
	cvt.u64.u32 	%rd30, %r4;
	add.s64 	%rd31, %rd30, %rd29;
	shl.b64 	%rd32, %rd31, 3;
	add.s64 	%rd33, %rd1, %rd32;
	st.local.u64 	[%rd33+-120], %rd70;
	and.b32  	%r15, %r2, 63;
	ld.local.u64 	%rd72, [%rd1+16];
	ld.local.u64 	%rd71, [%rd1+24];
	setp.eq.s32 	%p5, %r15, 0;
	@%p5 bra 	$L__BB1_6;
	shl.b64 	%rd34, %rd71, %r15;
	shr.u64 	%rd35, %rd72, 1;
	xor.b32  	%r24, %r15, 63;
	shr.u64 	%rd36, %rd35, %r24;
	or.b64  	%rd71, %rd34, %rd36;
	ld.local.u64 	%rd37, [%rd1+8];
	shl.b64 	%rd38, %rd72, %r15;
	shr.u64 	%rd39, %rd37, 1;
	shr.u64 	%rd40, %rd39, %r24;
	or.b64  	%rd72, %rd38, %rd40;
$L__BB1_6:
	and.b32  	%r25, %r1, -2147483648;
	shr.u64 	%rd41, %rd71, 62;
	cvt.u32.u64 	%r26, %rd41;
	mov.b64 	{%r27, %r28}, %rd71;
	mov.b64 	{%r29, %r30}, %rd72;
	shf.l.wrap.b32 	%r31, %r30, %r27, 2;
	shf.l.wrap.b32 	%r32, %r27, %r28, 2;
	mov.b64 	%rd42, {%r31, %r32};
	shl.b64 	%rd43, %rd72, 2;
	shr.u64 	%rd44, %rd42, 63;
	cvt.u32.u64 	%r33, %rd44;
	add.s32 	%r34, %r33, %r26;
	setp.eq.s32 	%p6, %r25, 0;
	neg.s32 	%r35, %r34;
	selp.b32 	%r46, %r34, %r35, %p6;
	setp.gt.s64 	%p7, %rd42, -1;
	mov.b64 	%rd45, 0;
	{
	.reg .u32 %r0, %r1, %r2, %r3, %a0, %a1, %a2, %a3, %b0, %b1, %b2, %b3;
	mov.b64 	{%a0,%a1}, %rd45;
	mov.b64 	{%a2,%a3}, %rd45;
	mov.b64 	{%b0,%b1}, %rd43;
	mov.b64 	{%b2,%b3}, %rd42;
	sub.cc.u32 	%r0, %a0, %b0;
	subc.cc.u32 	%r1, %a1, %b1;
	subc.cc.u32 	%r2, %a2, %b2;
	subc.u32 	%r3, %a3, %b3;
	mov.b64 	%rd46, {%r0,%r1};
	mov.b64 	%rd47, {%r2,%r3};
	}
	xor.b32  	%r36, %r25, -2147483648;
	selp.b64 	%rd73, %rd42, %rd47, %p7;
	selp.b64 	%rd14, %rd43, %rd46, %p7;
	selp.b32 	%r17, %r25, %r36, %p7;
	clz.b64 	%r37, %rd73;
	cvt.u64.u32 	%rd15, %r37;
	setp.eq.s32 	%p8, %r37, 0;
	@%p8 bra 	$L__BB1_8;
	cvt.u32.u64 	%r38, %rd15;
	and.b32  	%r39, %r38, 63;
	shl.b64 	%rd48, %rd73, %r39;
	shr.u64 	%rd49, %rd14, 1;
	not.b32 	%r40, %r38;
	and.b32  	%r41, %r40, 63;
	shr.u64 	%rd50, %rd49, %r41;
	or.b64  	%rd73, %rd48, %rd50;
$L__BB1_8:
	mov.b64 	%rd51, -3958705157555305931;
	{
	.reg .u32 %r0, %r1, %r2, %r3, %alo, %ahi, %blo, %bhi;
	mov.b64 	{%alo,%ahi}, %rd73;
	mov.b64 	{%blo,%bhi}, %rd51;
	mul.lo.u32 	%r0, %alo, %blo;
	mul.hi.u32 	%r1, %alo, %blo;
	mad.lo.cc.u32 	%r1, %alo, %bhi, %r1;
	madc.hi.u32 	%r2, %alo, %bhi, 0;
	mad.lo.cc.u32 	%r1, %ahi, %blo, %r1;
	madc.hi.cc.u32 	%r2, %ahi, %blo, %r2;
	madc.hi.u32 	%r3, %ahi, %bhi, 0;
	mad.lo.cc.u32 	%r2, %ahi, %bhi, %r2;
	addc.u32 	%r3, %r3, 0;
	mov.b64 	%rd52, {%r0,%r1};
	mov.b64 	%rd53, {%r2,%r3};
	}
	setp.gt.s64 	%p9, %rd53, 0;
	{
	.reg .u32 %r0, %r1, %r2, %r3, %a0, %a1, %a2, %a3, %b0, %b1, %b2, %b3;
	mov.b64 	{%a0,%a1}, %rd52;
	mov.b64 	{%a2,%a3}, %rd53;
	mov.b64 	{%b0,%b1}, %rd52;
	mov.b64 	{%b2,%b3}, %rd53;
	add.cc.u32 	%r0, %a0, %b0;
	addc.cc.u32 	%r1, %a1, %b1;
	addc.cc.u32 	%r2, %a2, %b2;
	addc.u32 	%r3, %a3, %b3;
	mov.b64 	%rd54, {%r0,%r1};
	mov.b64 	%rd55, {%r2,%r3};
	}
	selp.b64 	%rd56, %rd55, %rd53, %p9;
	selp.s64 	%rd57, -1, 0, %p9;
	sub.s64 	%rd58, %rd57, %rd15;
	cvt.u64.u32 	%rd59, %r17;
	shl.b64 	%rd60, %rd59, 32;
	add.s64 	%rd61, %rd56, 1;
	shr.u64 	%rd62, %rd61, 10;
	add.s64 	%rd63, %rd62, 1;
	shr.u64 	%rd64, %rd63, 1;
	shl.b64 	%rd65, %rd58, 52;
	add.s64 	%rd66, %rd65, %rd64;
	add.s64 	%rd67, %rd66, 4602678819172646912;
	or.b64  	%rd68, %rd67, %rd60;
	mov.b64 	%fd4, %rd68;
$L__BB1_9:
	st.param.f64 	[func_retval0], %fd4;
	st.param.b32 	[func_retval0+8], %r46;
	ret;

}


// ===== COMPILED SASS (sm_100) =====

	.target	sm_100

	.elftype	@"ET_EXEC"


//--------------------- .note.nv.tkinfo           --------------------------
	.section	.note.nv.tkinfo,"",@"SHT_NOTE"
	.sectionflags	@"SHF_NOTE_NV_TKINFO"
	.tkinfo
        /*0018*/ 	.word	0x00000002
        /*0030*/ 	.string	""
        /*0030*/ 	.string	"ptxas"
        /*0030*/ 	.string	"Cuda compilation tools, release 13.0, V13.0.88"
        /*0030*/ 	.string	"Build cuda_13.0.r13.0/compiler.36424714_0"
        /*0030*/ 	.string	"-arch sm_100 -m 64 "



//--------------------- .note.nv.cuinfo           --------------------------
	.section	.note.nv.cuinfo,"",@"SHT_NOTE"
	.sectionflags	@"SHF_NOTE_NV_CUINFO"
        /*0018*/ 	.short	0x0002
        /*001a*/ 	.short	0x0064
        /*001c*/ 	.short	0x0082
	.zero		2


//--------------------- .nv.info                  --------------------------
	.section	.nv.info,"",@"SHT_CUDA_INFO"
	.align	4


	//----- nvinfo : EIATTR_REGCOUNT
	.align		4
        /*0000*/ 	.byte	0x04, 0x2f
        /*0002*/ 	.short	(.L_3 - .L_2)
	.align		4
.L_2:
        /*0004*/ 	.word	index@(_Z7loglikePKdS0_S0_S0_dPdi)
        /*0008*/ 	.word	0x0000001e


	//----- nvinfo : EIATTR_FRAME_SIZE
	.align		4
.L_3:
        /*000c*/ 	.byte	0x04, 0x11
        /*000e*/ 	.short	(.L_5 - .L_4)
	.align		4
.L_4:
        /*0010*/ 	.word	index@($_Z7loglikePKdS0_S0_S0_dPdi$__internal_trig_reduction_slowpathd)
        /*0014*/ 	.word	0x00000028


	//----- nvinfo : EIATTR_FRAME_SIZE
	.align		4
.L_5:
        /*0018*/ 	.byte	0x04, 0x11
        /*001a*/ 	.short	(.L_7 - .L_6)
	.align		4
.L_6:
        /*001c*/ 	.word	index@(_Z7loglikePKdS0_S0_S0_dPdi)
        /*0020*/ 	.word	0x00000028


	//----- nvinfo : EIATTR_MIN_STACK_SIZE
	.align		4
.L_7:
        /*0024*/ 	.byte	0x04, 0x12
        /*0026*/ 	.short	(.L_9 - .L_8)
	.align		4
.L_8:
        /*0028*/ 	.word	index@(_Z7loglikePKdS0_S0_S0_dPdi)
        /*002c*/ 	.word	0x00000028
.L_9:


//--------------------- .nv.compat                --------------------------
	.section	.nv.compat,"",@"SHT_CUDA_COMPAT_INFO"
	.align	4
        /*0000*/ 	.byte	0x02, 0x09, 0x00, 0x00, 0x02, 0x02, 0x01, 0x00, 0x02, 0x05, 0x05, 0x00, 0x03, 0x07, 0x01, 0x01
        /*0010*/ 	.byte	0x02, 0x03, 0x00, 0x00, 0x02, 0x06, 0x01, 0x00, 0x04, 0x0b, 0x08, 0x00, 0x01, 0x00, 0x00, 0x00
        /*0020*/ 	.byte	0x00, 0x00, 0x00, 0x00


//--------------------- .nv.info._Z7loglikePKdS0_S0_S0_dPdi --------------------------
	.section	.nv.info._Z7loglikePKdS0_S0_S0_dPdi,"",@"SHT_CUDA_INFO"
	.sectionflags	@""
	.align	4


	//----- nvinfo : EIATTR_CUDA_API_VERSION
	.align		4
        /*0000*/ 	.byte	0x04, 0x37
        /*0002*/ 	.short	(.L_11 - .L_10)
.L_10:
        /*0004*/ 	.word	0x00000082


	//----- nvinfo : EIATTR_KPARAM_INFO
	.align		4
.L_11:
        /*0008*/ 	.byte	0x04, 0x17
        /*000a*/ 	.short	(.L_13 - .L_12)
.L_12:
        /*000c*/ 	.word	0x00000000
        /*0010*/ 	.short	0x0006
        /*0012*/ 	.short	0x0030
        /*0014*/ 	.byte	0x00, 0xf0, 0x11, 0x00


	//----- nvinfo : EIATTR_KPARAM_INFO
	.align		4
.L_13:
        /*0018*/ 	.byte	0x04, 0x17
        /*001a*/ 	.short	(.L_15 - .L_14)
.L_14:
        /*001c*/ 	.word	0x00000000
        /*0020*/ 	.short	0x0005
        /*0022*/ 	.short	0x0028
        /*0024*/ 	.byte	0x00, 0xf5, 0x21, 0x00


	//----- nvinfo : EIATTR_KPARAM_INFO
	.align		4
.L_15:
        /*0028*/ 	.byte	0x04, 0x17
        /*002a*/ 	.short	(.L_17 - .L_16)
.L_16:
        /*002c*/ 	.word	0x00000000
        /*0030*/ 	.short	0x0004
        /*0032*/ 	.short	0x0020
        /*0034*/ 	.byte	0x00, 0xf0, 0x21, 0x00


	//----- nvinfo : EIATTR_KPARAM_INFO
	.align		4
.L_17:
        /*0038*/ 	.byte	0x04, 0x17
        /*003a*/ 	.short	(.L_19 - .L_18)
.L_18:
        /*003c*/ 	.word	0x00000000
        /*0040*/ 	.short	0x0003
        /*0042*/ 	.short	0x0018
        /*0044*/ 	.byte	0x00, 0xf5, 0x21, 0x00


	//----- nvinfo : EIATTR_KPARAM_INFO
	.align		4
.L_19:
        /*0048*/ 	.byte	0x04, 0x17
        /*004a*/ 	.short	(.L_21 - .L_20)
.L_20:
        /*004c*/ 	.word	0x00000000
        /*0050*/ 	.short	0x0002
        /*0052*/ 	.short	0x0010
        /*0054*/ 	.byte	0x00, 0xf5, 0x21, 0x00


	//----- nvinfo : EIATTR_KPARAM_INFO
	.align		4
.L_21:
        /*0058*/ 	.byte	0x04, 0x17
        /*005a*/ 	.short	(.L_23 - .L_22)
.L_22:
        /*005c*/ 	.word	0x00000000
        /*0060*/ 	.short	0x0001
        /*0062*/ 	.short	0x0008
        /*0064*/ 	.byte	0x00, 0xf5, 0x21, 0x00


	//----- nvinfo : EIATTR_KPARAM_INFO
	.align		4
.L_23:
        /*0068*/ 	.byte	0x04, 0x17
        /*006a*/ 	.short	(.L_25 - .L_24)
.L_24:
        /*006c*/ 	.word	0x00000000
        /*0070*/ 	.short	0x0000
        /*0072*/ 	.short	0x0000
        /*0074*/ 	.byte	0x00, 0xf5, 0x21, 0x00


	//----- nvinfo : EIATTR_SPARSE_MMA_MASK
	.align		4
.L_25:
        /*0078*/ 	.byte	0x03, 0x50
        /*007a*/ 	.short	0x0000


	//----- nvinfo : EIATTR_MAXREG_COUNT
	.align		4
        /*007c*/ 	.byte	0x03, 0x1b
        /*007e*/ 	.short	0x00ff


	//----- nvinfo : EIATTR_MERCURY_ISA_VERSION
	.align		4
        /*0080*/ 	.byte	0x03, 0x5f
        /*0082*/ 	.short	0x0101


	//----- nvinfo : EIATTR_VRC_CTA_INIT_COUNT
	.align		4
        /*0084*/ 	.byte	0x02, 0x4a
	.zero		1
	.zero		1


	//----- nvinfo : EIATTR_EXIT_INSTR_OFFSETS
	.align		4
        /*0088*/ 	.byte	0x04, 0x1c
        /*008a*/ 	.short	(.L_27 - .L_26)


	//   ....[0]....
.L_26:
        /*008c*/ 	.word	0x000005b0


	//----- nvinfo : EIATTR_CRS_STACK_SIZE
	.align		4
.L_27:
        /*0090*/ 	.byte	0x04, 0x1e
        /*0092*/ 	.short	(.L_29 - .L_28)
.L_28:
        /*0094*/ 	.word	0x00000000


	//----- nvinfo : EIATTR_CBANK_PARAM_SIZE
	.align		4
.L_29:
        /*0098*/ 	.byte	0x03, 0x19
        /*009a*/ 	.short	0x0034


	//----- nvinfo : EIATTR_PARAM_CBANK
	.align		4
        /*009c*/ 	.byte	0x04, 0x0a
        /*009e*/ 	.short	(.L_31 - .L_30)
	.align		4
.L_30:
        /*00a0*/ 	.word	index@(.nv.constant0._Z7loglikePKdS0_S0_S0_dPdi)
        /*00a4*/ 	.short	0x0380
        /*00a6*/ 	.short	0x0034


	//----- nvinfo : EIATTR_SW_WAR
	.align		4
.L_31:
        /*00a8*/ 	.byte	0x04, 0x36
        /*00aa*/ 	.short	(.L_33 - .L_32)
.L_32:
        /*00ac*/ 	.word	0x00000008
.L_33:


//--------------------- .nv.callgraph             --------------------------
	.section	.nv.callgraph,"",@"SHT_CUDA_CALLGRAPH"
	.align	4
	.sectionentsize	8
	.align		4
        /*0000*/ 	.word	0x00000000
	.align		4
        /*0004*/ 	.word	0xffffffff
	.align		4
        /*0008*/ 	.word	0x00000000
	.align		4
        /*000c*/ 	.word	0xfffffffe
	.align		4
        /*0010*/ 	.word	0x00000000
	.align		4
        /*0014*/ 	.word	0xfffffffd
	.align		4
        /*0018*/ 	.word	0x00000000
	.align		4
        /*001c*/ 	.word	0xfffffffc


//--------------------- .nv.constant4             --------------------------
	.section	.nv.constant4,"a",@progbits
	.align	8
	.align		8
.nv.constant4:
        /*0000*/ 	.dword	__cudart_i2opi_d
	.align		8
        /*0008*/ 	.dword	__cudart_sin_cos_coeffs


//--------------------- .text._Z7loglikePKdS0_S0_S0_dPdi --------------------------
	.section	.text._Z7loglikePKdS0_S0_S0_dPdi,"ax",@progbits
	.align	128
        .global         _Z7loglikePKdS0_S0_S0_dPdi
        .type           _Z7loglikePKdS0_S0_S0_dPdi,@function
        .size           _Z7loglikePKdS0_S0_S0_dPdi,(.L_x_10 - _Z7loglikePKdS0_S0_S0_dPdi)
        .other          _Z7loglikePKdS0_S0_S0_dPdi,@"STO_CUDA_ENTRY STV_DEFAULT"
_Z7loglikePKdS0_S0_S0_dPdi:
.text._Z7loglikePKdS0_S0_S0_dPdi:
[----:B------:R-:W0:Y:S01]  /*0000*/  LDC R1, c[0x0][0x37c] ;  /* 0x0000df00ff017b82 */ /* 0x000e220000000800 */
[----:B------:R-:W1:Y:S07]  /*0010*/  S2R R8, SR_CTAID.X ;  /* 0x0000000000087919 */ /* 0x000e6e0000002500 */
[----:B------:R-:W2:Y:S01]  /*0020*/  LDC.64 R10, c[0x0][0x380] ;  /* 0x0000e000ff0a7b82 */ /* 0x000ea20000000a00 */
[----:B------:R-:W1:Y:S01]  /*0030*/  LDCU UR6, c[0x0][0x360] ;  /* 0x00006c00ff0677ac */ /* 0x000e620008000800 */
[----:B0-----:R-:W-:Y:S01]  /*0040*/  VIADD R1, R1, 0xffffffd8 ;  /* 0xffffffd801017836 */ /* 0x001fe20000000000 */
[----:B------:R-:W1:Y:S01]  /*0050*/  S2R R3, SR_TID.X ;  /* 0x0000000000037919 */ /* 0x000e620000002100 */
[----:B------:R-:W0:Y:S04]  /*0060*/  LDCU.64 UR4, c[0x0][0x358] ;  /* 0x00006b00ff0477ac */ /* 0x000e280008000a00 */
[----:B------:R-:W3:Y:S08]  /*0070*/  LDC.64 R12, c[0x0][0x388] ;  /* 0x0000e200ff0c7b82 */ /* 0x000ef00000000a00 */
[----:B------:R-:W4:Y:S08]  /*0080*/  LDC.64 R14, c[0x0][0x390] ;  /* 0x0000e400ff0e7b82 */ /* 0x000f300000000a00 */
[----:B------:R-:W4:Y:S08]  /*0090*/  LDC.64 R6, c[0x0][0x3a0] ;  /* 0x0000e800ff067b82 */ /* 0x000f300000000a00 */
[----:B------:R-:W4:Y:S01]  /*00a0*/  LDC.64 R18, c[0x0][0x3a8] ;  /* 0x0000ea00ff127b82 */ /* 0x000f220000000a00 */
[----:B-1----:R-:W-:-:S04]  /*00b0*/  IMAD R8, R8, UR6, R3 ;  /* 0x0000000608087c24 */ /* 0x002fc8000f8e0203 */
[----:B--2---:R-:W-:-:S04]  /*00c0*/  IMAD.WIDE.U32 R10, R8, 0x8, R10 ;  /* 0x00000008080a7825 */ /* 0x004fc800078e000a */
[C---:B---3--:R-:W-:Y:S01]  /*00d0*/  IMAD.WIDE.U32 R12, R8.reuse, 0x8, R12 ;  /* 0x00000008080c7825 */ /* 0x048fe200078e000c */
[----:B0-----:R-:W2:Y:S04]  /*00e0*/  LDG.E.64 R2, desc[UR4][R10.64] ;  /* 0x000000040a027981 */ /* 0x001ea8000c1e1b00 */
[----:B------:R-:W2:Y:S01]  /*00f0*/  LDG.E.64 R4, desc[UR4][R12.64] ;  /* 0x000000040c047981 */ /* 0x000ea2000c1e1b00 */
[----:B----4-:R-:W-:-:S06]  /*0100*/  IMAD.WIDE.U32 R14, R8, 0x8, R14 ;  /* 0x00000008080e7825 */ /* 0x010fcc00078e000e */
[----:B------:R-:W3:Y:S01]  /*0110*/  LDG.E.64 R14, desc[UR4][R14.64] ;  /* 0x000000040e0e7981 */ /* 0x000ee2000c1e1b00 */
[----:B------:R-:W-:Y:S01]  /*0120*/  IMAD.WIDE.U32 R18, R8, 0x8, R18 ;  /* 0x0000000808127825 */ /* 0x000fe200078e0012 */
[----:B--2---:R-:W-:-:S08]  /*0130*/  DFMA R2, R4, R6, R2 ;  /* 0x000000060402722b */ /* 0x004fd00000000002 */
[----:B---3--:R-:W-:-:S07]  /*0140*/  DADD R16, R2, R14 ;  /* 0x0000000002107229 */ /* 0x008fce000000000e */
[----:B------:R0:W-:Y:S04]  /*0150*/  STG.E.64 desc[UR4][R18.64], R16 ;  /* 0x0000001012007986 */ /* 0x0001e8000c101b04 */
[----:B------:R-:W2:Y:S04]  /*0160*/  LDG.E.64 R4, desc[UR4][R10.64] ;  /* 0x000000040a047981 */ /* 0x000ea8000c1e1b00 */
[----:B------:R0:W5:Y:S01]  /*0170*/  LDG.E.64 R6, desc[UR4][R12.64] ;  /* 0x000000040c067981 */ /* 0x000162000c1e1b00 */
[----:B------:R-:W-:Y:S01]  /*0180*/  BSSY.RECONVERGENT B0, `(.L_x_0) ;  /* 0x0000017000007945 */ /* 0x000fe20003800200 */
[----:B--2---:R-:W-:-:S14]  /*0190*/  DSETP.NEU.AND P0, PT, |R4|, +INF , PT ;  /* 0x7ff000000400742a */ /* 0x004fdc0003f0d200 */
[----:B------:R-:W-:Y:S01]  /*01a0*/  @!P0 DMUL R2, RZ, R4 ;  /* 0x00000004ff028228 */ /* 0x000fe20000000000 */
[----:B------:R-:W-:Y:S01]  /*01b0*/  @!P0 IMAD.MOV.U32 R0, RZ, RZ, RZ ;  /* 0x000000ffff008224 */ /* 0x000fe200078e00ff */
[----:B0-----:R-:W-:Y:S09]  /*01c0*/  @!P0 BRA `(.L_x_1) ;  /* 0x0000000000488947 */ /* 0x001ff20003800000 */
[----:B------:R-:W-:Y:S01]  /*01d0*/  UMOV UR6, 0x6dc9c883 ;  /* 0x6dc9c88300067882 */ /* 0x000fe20000000000 */
[----:B------:R-:W-:Y:S01]  /*01e0*/  UMOV UR7, 0x3fe45f30 ;  /* 0x3fe45f3000077882 */ /* 0x000fe20000000000 */
[C---:B------:R-:W-:Y:S02]  /*01f0*/  DSETP.GE.AND P0, PT, |R4|.reuse, 2.14748364800000000000e+09, PT ;  /* 0x41e000000400742a */ /* 0x040fe40003f06200 */
[----:B------:R-:W-:Y:S01]  /*0200*/  DMUL R10, R4, UR6 ;  /* 0x00000006040a7c28 */ /* 0x000fe20008000000 */
[----:B------:R-:W-:Y:S01]  /*0210*/  UMOV UR6, 0x54442d18 ;  /* 0x54442d1800067882 */ /* 0x000fe20000000000 */
[----:B------:R-:W-:-:S04]  /*0220*/  UMOV UR7, 0x3ff921fb ;  /* 0x3ff921fb00077882 */ /* 0x000fc80000000000 */
[----:B------:R-:W0:Y:S08]  /*0230*/  F2I.F64 R0, R10 ;  /* 0x0000000a00007311 */ /* 0x000e300000301100 */
[----:B0-----:R-:W0:Y:S02]  /*0240*/  I2F.F64 R2, R0 ;  /* 0x0000000000027312 */ /* 0x001e240000201c00 */
[----:B0-----:R-:W-:Y:S01]  /*0250*/  DFMA R12, R2, -UR6, R4 ;  /* 0x80000006020c7c2b */ /* 0x001fe20008000004 */
[----:B------:R-:W-:Y:S01]  /*0260*/  UMOV UR6, 0x33145c00 ;  /* 0x33145c0000067882 */ /* 0x000fe20000000000 */
[----:B------:R-:W-:-:S06]  /*0270*/  UMOV UR7, 0x3c91a626 ;  /* 0x3c91a62600077882 */ /* 0x000fcc0000000000 */
[----:B------:R-:W-:Y:S01]  /*0280*/  DFMA R12, R2, -UR6, R12 ;  /* 0x80000006020c7c2b */ /* 0x000fe2000800000c */
[----:B------:R-:W-:Y:S01]  /*0290*/  UMOV UR6, 0x252049c0 ;  /* 0x252049c000067882 */ /* 0x000fe20000000000 */
[----:B------:R-:W-:-:S06]  /*02a0*/  UMOV UR7, 0x397b839a ;  /* 0x397b839a00077882 */ /* 0x000fcc0000000000 */
[----:B------:R-:W-:Y:S01]  /*02b0*/  DFMA R2, R2, -UR6, R12 ;  /* 0x8000000602027c2b */ /* 0x000fe2000800000c */
[----:B------:R-:W-:Y:S10]  /*02c0*/  @!P0 BRA `(.L_x_1) ;  /* 0x0000000000088947 */ /* 0x000ff40003800000 */
[----:B------:R-:W-:-:S07]  /*02d0*/  MOV R10, 0x2f0 ;  /* 0x000002f0000a7802 */ /* 0x000fce0000000f00 */
[----:B-----5:R-:W-:Y:S05]  /*02e0*/  CALL.REL.NOINC `($_Z7loglikePKdS0_S0_S0_dPdi$__internal_trig_reduction_slowpathd) ;  /* 0x0000000000b47944 */ /* 0x020fea0003c00000 */
.L_x_1:
[----:B------:R-:W-:Y:S05]  /*02f0*/  BSYNC.RECONVERGENT B0 ;  /* 0x0000000000007941 */ /* 0x000fea0003800200 */
.L_x_0:
[----:B------:R-:W0:Y:S01]  /*0300*/  LDCU.64 UR6, c[0x4][0x8] ;  /* 0x01000100ff0677ac */ /* 0x000e220008000a00 */
[C---:B------:R-:W-:Y:S01]  /*0310*/  IMAD.SHL.U32 R4, R0.reuse, 0x40, RZ ;  /* 0x0000004000047824 */ /* 0x040fe200078e00ff */
[----:B------:R-:W-:Y:S01]  /*0320*/  LOP3.LUT R9, R0, 0x1, RZ, 0xc0, !PT ;  /* 0x0000000100097812 */ /* 0x000fe200078ec0ff */
[----:B------:R-:W-:Y:S01]  /*0330*/  IMAD.MOV.U32 R26, RZ, RZ, 0x20fd8164 ;  /* 0x20fd8164ff1a7424 */ /* 0x000fe200078e00ff */
[----:B------:R-:W-:Y:S01]  /*0340*/  DMUL R10, R2, R2 ;  /* 0x00000002020a7228 */ /* 0x000fe20000000000 */
[----:B------:R-:W1:Y:S01]  /*0350*/  LDCU UR8, c[0x0][0x3b0] ;  /* 0x00007600ff0877ac */ /* 0x000e620008000800 */
[----:B------:R-:W-:-:S04]  /*0360*/  LOP3.LUT R4, R4, 0x40, RZ, 0xc0, !PT ;  /* 0x0000004004047812 */ /* 0x000fc800078ec0ff */
[----:B0-----:R-:W-:Y:S02]  /*0370*/  IADD3 R24, P0, PT, R4, UR6, RZ ;  /* 0x0000000604187c10 */ /* 0x001fe4000ff1e0ff */
[----:B------:R-:W0:Y:S03]  /*0380*/  LDC.64 R4, c[0x0][0x398] ;  /* 0x0000e600ff047b82 */ /* 0x000e260000000a00 */
[----:B------:R-:W-:-:S05]  /*0390*/  IMAD.X R25, RZ, RZ, UR7, P0 ;  /* 0x00000007ff197e24 */ /* 0x000fca00080e06ff */
[----:B------:R-:W2:Y:S04]  /*03a0*/  LDG.E.128.CONSTANT R12, desc[UR4][R24.64] ;  /* 0x00000004180c7981 */ /* 0x000ea8000c1e9d00 */
[----:B------:R-:W3:Y:S04]  /*03b0*/  LDG.E.128.CONSTANT R16, desc[UR4][R24.64+0x10] ;  /* 0x0000100418107981 */ /* 0x000ee8000c1e9d00 */
[----:B------:R-:W4:Y:S01]  /*03c0*/  LDG.E.128.CONSTANT R20, desc[UR4][R24.64+0x20] ;  /* 0x0000200418147981 */ /* 0x000f22000c1e9d00 */
[----:B0-----:R-:W-:-:S06]  /*03d0*/  IMAD.WIDE.U32 R4, R8, 0x8, R4 ;  /* 0x0000000808047825 */ /* 0x001fcc00078e0004 */
[----:B------:R-:W4:Y:S01]  /*03e0*/  LDG.E.64 R4, desc[UR4][R4.64] ;  /* 0x0000000404047981 */ /* 0x000f22000c1e1b00 */
[----:B------:R-:W-:Y:S01]  /*03f0*/  ISETP.NE.U32.AND P0, PT, R9, 0x1, PT ;  /* 0x000000010900780c */ /* 0x000fe20003f05070 */
[----:B------:R-:W-:Y:S01]  /*0400*/  IMAD.MOV.U32 R9, RZ, RZ, 0x3da8ff83 ;  /* 0x3da8ff83ff097424 */ /* 0x000fe200078e00ff */
[----:B------:R-:W-:Y:S01]  /*0410*/  UMOV UR6, 0x9999999a ;  /* 0x9999999a00067882 */ /* 0x000fe20000000000 */
[----:B------:R-:W-:Y:S01]  /*0420*/  UMOV UR7, 0x40239999 ;  /* 0x4023999900077882 */ /* 0x000fe20000000000 */
[----:B------:R-:W-:Y:S02]  /*0430*/  FSEL R26, R26, -8.06006814911005101289e+34, !P0 ;  /* 0xf9785eba1a1a7808 */ /* 0x000fe40004000000 */
[----:B------:R-:W-:-:S06]  /*0440*/  FSEL R27, -R9, 0.11223486810922622681, !P0 ;  /* 0x3de5db65091b7808 */ /* 0x000fcc0004000100 */
[----:B--2---:R-:W-:-:S08]  /*0450*/  DFMA R12, R10, R26, R12 ;  /* 0x0000001a0a0c722b */ /* 0x004fd0000000000c */
[----:B------:R-:W-:-:S08]  /*0460*/  DFMA R12, R10, R12, R14 ;  /* 0x0000000c0a0c722b */ /* 0x000fd0000000000e */
[----:B---3--:R-:W-:-:S08]  /*0470*/  DFMA R12, R10, R12, R16 ;  /* 0x0000000c0a0c722b */ /* 0x008fd00000000010 */
[----:B------:R-:W-:-:S08]  /*0480*/  DFMA R12, R10, R12, R18 ;  /* 0x0000000c0a0c722b */ /* 0x000fd00000000012 */
[----:B----4-:R-:W-:-:S08]  /*0490*/  DFMA R12, R10, R12, R20 ;  /* 0x0000000c0a0c722b */ /* 0x010fd00000000014 */
[----:B------:R-:W-:-:S08]  /*04a0*/  DFMA R12, R10, R12, R22 ;  /* 0x0000000c0a0c722b */ /* 0x000fd00000000016 */
[----:B------:R-:W-:Y:S02]  /*04b0*/  DFMA R2, R12, R2, R2 ;  /* 0x000000020c02722b */ /* 0x000fe40000000002 */
[----:B------:R-:W-:Y:S01]  /*04c0*/  DFMA R10, R10, R12, 1 ;  /* 0x3ff000000a0a742b */ /* 0x000fe2000000000c */
[----:B------:R-:W0:Y:S09]  /*04d0*/  LDC.64 R12, c[0x0][0x3a0] ;  /* 0x0000e800ff0c7b82 */ /* 0x000e320000000a00 */
[----:B------:R-:W-:-:S02]  /*04e0*/  FSEL R10, R10, R2, !P0 ;  /* 0x000000020a0a7208 */ /* 0x000fc40004000000 */
[----:B------:R-:W-:Y:S02]  /*04f0*/  FSEL R11, R11, R3, !P0 ;  /* 0x000000030b0b7208 */ /* 0x000fe40004000000 */
[----:B------:R-:W-:-:S04]  /*0500*/  LOP3.LUT P0, RZ, R0, 0x2, RZ, 0xc0, !PT ;  /* 0x0000000200ff7812 */ /* 0x000fc8000780c0ff */
[----:B------:R-:W-:-:S10]  /*0510*/  DADD R2, RZ, -R10 ;  /* 0x00000000ff027229 */ /* 0x000fd4000000080a */
[----:B------:R-:W-:Y:S02]  /*0520*/  FSEL R2, R10, R2, !P0 ;  /* 0x000000020a027208 */ /* 0x000fe40004000000 */
[----:B------:R-:W-:Y:S02]  /*0530*/  FSEL R3, R11, R3, !P0 ;  /* 0x000000030b037208 */ /* 0x000fe40004000000 */
[----:B------:R-:W2:Y:S04]  /*0540*/  LDC.64 R10, c[0x0][0x3a8] ;  /* 0x0000ea00ff0a7b82 */ /* 0x000ea80000000a00 */
[----:B------:R-:W-:-:S08]  /*0550*/  DMUL R2, R2, -UR6 ;  /* 0x8000000602027c28 */ /* 0x000fd00008000000 */
[----:B0----5:R-:W-:Y:S01]  /*0560*/  DFMA R2, R2, R12, R6 ;  /* 0x0000000c0202722b */ /* 0x021fe20000000006 */
[----:B-1----:R-:W-:-:S07]  /*0570*/  VIADD R7, R8, UR8 ;  /* 0x0000000808077c36 */ /* 0x002fce0008000000 */
[----:B------:R-:W-:Y:S01]  /*0580*/  DADD R2, R2, R4 ;  /* 0x0000000002027229 */ /* 0x000fe20000000004 */
[----:B--2---:R-:W-:-:S06]  /*0590*/  IMAD.WIDE.U32 R4, R7, 0x8, R10 ;  /* 0x0000000807047825 */ /* 0x004fcc00078e000a */
[----:B------:R-:W-:Y:S01]  /*05a0*/  STG.E.64 desc[UR4][R4.64], R2 ;  /* 0x0000000204007986 */ /* 0x000fe2000c101b04 */
[----:B------:R-:W-:Y:S05]  /*05b0*/  EXIT ;  /* 0x000000000000794d */ /* 0x000fea0003800000 */
        .type           $_Z7loglikePKdS0_S0_S0_dPdi$__internal_trig_reduction_slowpathd,@function
        .size           $_Z7loglikePKdS0_S0_S0_dPdi$__internal_trig_reduction_slowpathd,(.L_x_10 - $_Z7loglikePKdS0_S0_S0_dPdi$__internal_trig_reduction_slowpathd)
$_Z7loglikePKdS0_S0_S0_dPdi$__internal_trig_reduction_slowpathd:
[--C-:B------:R-:W-:Y:S01]  /*05c0*/  SHF.R.U32.HI R0, RZ, 0x14, R5.reuse ;  /* 0x00000014ff007819 */ /* 0x100fe20000011605 */
[----:B------:R-:W-:Y:S02]  /*05d0*/  IMAD.MOV.U32 R11, RZ, RZ, R4 ;  /* 0x000000ffff0b7224 */ /* 0x000fe400078e0004 */
[----:B------:R-:W-:Y:S01]  /*05e0*/  IMAD.MOV.U32 R16, RZ, RZ, R5 ;  /* 0x000000ffff107224 */ /* 0x000fe200078e0005 */
[----:B------:R-:W-:Y:S01]  /*05f0*/  LOP3.LUT R2, R0, 0x7ff, RZ, 0xc0, !PT ;  /* 0x000007ff00027812 */ /* 0x000fe200078ec0ff */
[----:B------:R-:W-:-:S03]  /*0600*/  IMAD.MOV.U32 R3, RZ, RZ, RZ ;  /* 0x000000ffff037224 */ /* 0x000fc600078e00ff */
[----:B------:R-:W-:-:S13]  /*0610*/  ISETP.NE.AND P0, PT, R2, 0x7ff, PT ;  /* 0x000007ff0200780c */ /* 0x000fda0003f05270 */
[----:B------:R-:W-:Y:S05]  /*0620*/  @!P0 BRA `(.L_x_2) ;  /* 0x0000000800508947 */ /* 0x000fea0003800000 */
[----:B------:R-:W-:Y:S01]  /*0630*/  VIADD R2, R2, 0xfffffc00 ;  /* 0xfffffc0002027836 */ /* 0x000fe20000000000 */
[----:B------:R-:W-:Y:S01]  /*0640*/  BSSY.RECONVERGENT B1, `(.L_x_3) ;  /* 0x0000031000017945 */ /* 0x000fe20003800200 */
[----:B------:R-:W-:Y:S01]  /*0650*/  IMAD.MOV.U32 R9, RZ, RZ, R5 ;  /* 0x000000ffff097224 */ /* 0x000fe200078e0005 */
[----:B------:R-:W-:Y:S02]  /*0660*/  CS2R R12, SRZ ;  /* 0x00000000000c7805 */ /* 0x000fe4000001ff00 */
[----:B------:R-:W-:Y:S02]  /*0670*/  SHF.R.U32.HI R17, RZ, 0x6, R2 ;  /* 0x00000006ff117819 */ /* 0x000fe40000011602 */
[----:B------:R-:W-:Y:S02]  /*0680*/  ISETP.GE.U32.AND P0, PT, R2, 0x80, PT ;  /* 0x000000800200780c */ /* 0x000fe40003f06070 */
[C---:B------:R-:W-:Y:S02]  /*0690*/  IADD3 R4, PT, PT, -R17.reuse, 0x13, RZ ;  /* 0x0000001311047810 */ /* 0x040fe40007ffe1ff */
[----:B------:R-:W-:-:S02]  /*06a0*/  IADD3 R2, PT, PT, -R17, 0xf, RZ ;  /* 0x0000000f11027810 */ /* 0x000fc40007ffe1ff */
[----:B------:R-:W-:-:S04]  /*06b0*/  SEL R4, R4, 0x12, P0 ;  /* 0x0000001204047807 */ /* 0x000fc80000000000 */
[----:B------:R-:W-:-:S13]  /*06c0*/  ISETP.GE.AND P0, PT, R2, R4, PT ;  /* 0x000000040200720c */ /* 0x000fda0003f06270 */
[----:B------:R-:W-:Y:S05]  /*06d0*/  @P0 BRA `(.L_x_4) ;  /* 0x00000000009c0947 */ /* 0x000fea0003800000 */
[----:B------:R-:W0:Y:S01]  /*06e0*/  LDC.64 R14, c[0x0][0x358] ;  /* 0x0000d600ff0e7b82 */ /* 0x000e220000000a00 */
[C---:B------:R-:W-:Y:S01]  /*06f0*/  SHF.L.U64.HI R19, R11.reuse, 0xb, R16 ;  /* 0x0000000b0b137819 */ /* 0x040fe20000010210 */
[----:B------:R-:W-:Y:S01]  /*0700*/  BSSY.RECONVERGENT B2, `(.L_x_5) ;  /* 0x0000023000027945 */ /* 0x000fe20003800200 */
[----:B------:R-:W-:Y:S01]  /*0710*/  IMAD.SHL.U32 R11, R11, 0x800, RZ ;  /* 0x000008000b0b7824 */ /* 0x000fe200078e00ff */
[----:B------:R-:W-:Y:S01]  /*0720*/  IADD3 R16, PT, PT, RZ, -R17, -R4 ;  /* 0x80000011ff107210 */ /* 0x000fe20007ffe804 */
[----:B------:R-:W-:Y:S01]  /*0730*/  IMAD.MOV.U32 R5, RZ, RZ, R2 ;  /* 0x000000ffff057224 */ /* 0x000fe200078e0002 */
[----:B------:R-:W-:Y:S01]  /*0740*/  CS2R R12, SRZ ;  /* 0x00000000000c7805 */ /* 0x000fe2000001ff00 */
[----:B------:R-:W-:Y:S01]  /*0750*/  IMAD.MOV.U32 R18, RZ, RZ, RZ ;  /* 0x000000ffff127224 */ /* 0x000fe200078e00ff */
[----:B------:R-:W-:-:S07]  /*0760*/  LOP3.LUT R19, R19, 0x80000000, RZ, 0xfc, !PT ;  /* 0x8000000013137812 */ /* 0x000fce00078efcff */
.L_x_6:
[----:B------:R-:W1:Y:S01]  /*0770*/  LDC.64 R2, c[0x4][RZ] ;  /* 0x01000000ff027b82 */ /* 0x000e620000000a00 */
[----:B0-----:R-:W-:Y:S02]  /*0780*/  R2UR UR6, R14 ;  /* 0x000000000e0672ca */ /* 0x001fe400000e0000 */
[----:B------:R-:W-:Y:S01]  /*0790*/  R2UR UR7, R15 ;  /* 0x000000000f0772ca */ /* 0x000fe200000e0000 */
[----:B-1----:R-:W-:-:S12]  /*07a0*/  IMAD.WIDE R2, R5, 0x8, R2 ;  /* 0x0000000805027825 */ /* 0x002fd800078e0202 */
[----:B------:R-:W2:Y:S01]  /*07b0*/  LDG.E.64.CONSTANT R2, desc[UR6][R2.64] ;  /* 0x0000000602027981 */ /* 0x000ea2000c1e9b00 */
[----:B------:R-:W-:Y:S02]  /*07c0*/  VIADD R16, R16, 0x1 ;  /* 0x0000000110107836 */ /* 0x000fe40000000000 */
[----:B------:R-:W-:Y:S02]  /*07d0*/  VIADD R5, R5, 0x1 ;  /* 0x0000000105057836 */ /* 0x000fe40000000000 */
[----:B--2---:R-:W-:-:S04]  /*07e0*/  IMAD.WIDE.U32 R12, P2, R2, R11, R12 ;  /* 0x0000000b020c7225 */ /* 0x004fc8000784000c */
[----:B------:R-:W-:Y:S02]  /*07f0*/  IMAD R21, R2, R19, RZ ;  /* 0x0000001302157224 */ /* 0x000fe400078e02ff */
[CC--:B------:R-:W-:Y:S02]  /*0800*/  IMAD R20, R3.reuse, R11.reuse, RZ ;  /* 0x0000000b03147224 */ /* 0x0c0fe400078e02ff */
[----:B------:R-:W-:Y:S01]  /*0810*/  IMAD.HI.U32 R23, R3, R11, RZ ;  /* 0x0000000b03177227 */ /* 0x000fe200078e00ff */
[----:B------:R-:W-:-:S03]  /*0820*/  IADD3 R13, P0, PT, R21, R13, RZ ;  /* 0x0000000d150d7210 */ /* 0x000fc60007f1e0ff */
[----:B------:R-:W-:Y:S01]  /*0830*/  IMAD R21, R18, 0x8, R1 ;  /* 0x0000000812157824 */ /* 0x000fe200078e0201 */
[----:B------:R-:W-:Y:S01]  /*0840*/  IADD3 R13, P1, PT, R20, R13, RZ ;  /* 0x0000000d140d7210 */ /* 0x000fe20007f3e0ff */
[----:B------:R-:W-:-:S04]  /*0850*/  IMAD.HI.U32 R20, R2, R19, RZ ;  /* 0x0000001302147227 */ /* 0x000fc800078e00ff */
[----:B------:R-:W-:Y:S01]  /*0860*/  IMAD.X R2, RZ, RZ, R20, P2 ;  /* 0x000000ffff027224 */ /* 0x000fe200010e0614 */
[----:B------:R0:W-:Y:S01]  /*0870*/  STL.64 [R21], R12 ;  /* 0x0000000c15007387 */ /* 0x0001e20000100a00 */
[----:B------:R-:W-:-:S03]  /*0880*/  IMAD.HI.U32 R20, R3, R19, RZ ;  /* 0x0000001303147227 */ /* 0x000fc600078e00ff */
[----:B------:R-:W-:Y:S01]  /*0890*/  IADD3.X R2, P0, PT, R23, R2, RZ, P0, !PT ;  /* 0x0000000217027210 */ /* 0x000fe2000071e4ff */
[----:B------:R-:W-:Y:S02]  /*08a0*/  IMAD R3, R3, R19, RZ ;  /* 0x0000001303037224 */ /* 0x000fe400078e02ff */
[----:B------:R-:W-:-:S03]  /*08b0*/  VIADD R18, R18, 0x1 ;  /* 0x0000000112127836 */ /* 0x000fc60000000000 */
[----:B------:R-:W-:Y:S01]  /*08c0*/  IADD3.X R3, P1, PT, R3, R2, RZ, P1, !PT ;  /* 0x0000000203037210 */ /* 0x000fe20000f3e4ff */
[----:B------:R-:W-:Y:S01]  /*08d0*/  IMAD.X R2, RZ, RZ, R20, P0 ;  /* 0x000000ffff027224 */ /* 0x000fe200000e0614 */
[----:B------:R-:W-:-:S03]  /*08e0*/  ISETP.NE.AND P0, PT, R16, -0xf, PT ;  /* 0xfffffff11000780c */ /* 0x000fc60003f05270 */
[----:B------:R-:W-:Y:S02]  /*08f0*/  IMAD.X R2, RZ, RZ, R2, P1 ;  /* 0x000000ffff027224 */ /* 0x000fe400008e0602 */
[----:B0-----:R-:W-:Y:S02]  /*0900*/  IMAD.MOV.U32 R12, RZ, RZ, R3 ;  /* 0x000000ffff0c7224 */ /* 0x001fe400078e0003 */
[----:B------:R-:W-:-:S06]  /*0910*/  IMAD.MOV.U32 R13, RZ, RZ, R2 ;  /* 0x000000ffff0d7224 */ /* 0x000fcc00078e0002 */
[----:B------:R-:W-:Y:S05]  /*0920*/  @P0 BRA `(.L_x_6) ;  /* 0xfffffffc00900947 */ /* 0x000fea000383ffff */
[----:B------:R-:W-:Y:S05]  /*0930*/  BSYNC.RECONVERGENT B2 ;  /* 0x0000000000027941 */ /* 0x000fea0003800200 */
.L_x_5:
[----:B------:R-:W-:-:S07]  /*0940*/  IMAD.MOV.U32 R2, RZ, RZ, R4 ;  /* 0x000000ffff027224 */ /* 0x000fce00078e0004 */
.L_x_4:
[----:B------:R-:W-:Y:S05]  /*0950*/  BSYNC.RECONVERGENT B1 ;  /* 0x0000000000017941 */ /* 0x000fea0003800200 */
.L_x_3:
[----:B------:R-:W-:Y:S01]  /*0960*/  LOP3.LUT P0, R23, R0, 0x3f, RZ, 0xc0, !PT ;  /* 0x0000003f00177812 */ /* 0x000fe2000780c0ff */
[----:B------:R-:W-:-:S04]  /*0970*/  IMAD.IADD R2, R17, 0x1, R2 ;  /* 0x0000000111027824 */ /* 0x000fc800078e0202 */
[----:B------:R-:W-:-:S05]  /*0980*/  IMAD.U32 R25, R2, 0x8, R1 ;  /* 0x0000000802197824 */ /* 0x000fca00078e0001 */
[----:B------:R0:W-:Y:S04]  /*0990*/  STL.64 [R25+-0x78], R12 ;  /* 0xffff880c19007387 */ /* 0x0001e80000100a00 */
[----:B------:R-:W2:Y:S04]  /*09a0*/  @P0 LDL.64 R14, [R1+0x8] ;  /* 0x00000800010e0983 */ /* 0x000ea80000100a00 */
[----:B------:R-:W3:Y:S04]  /*09b0*/  LDL.64 R4, [R1+0x10] ;  /* 0x0000100001047983 */ /* 0x000ee80000100a00 */
[----:B------:R-:W4:Y:S01]  /*09c0*/  LDL.64 R2, [R1+0x18] ;  /* 0x0000180001027983 */ /* 0x000f220000100a00 */
[----:B------:R-:W-:Y:S01]  /*09d0*/  @P0 LOP3.LUT R0, R0, 0x3f, RZ, 0xc, !PT ;  /* 0x0000003f00000812 */ /* 0x000fe200078e0cff */
[----:B------:R-:W-:Y:S01]  /*09e0*/  BSSY.RECONVERGENT B1, `(.L_x_7) ;  /* 0x0000034000017945 */ /* 0x000fe20003800200 */
[----:B--2---:R-:W-:-:S02]  /*09f0*/  @P0 SHF.R.U64 R11, R14, 0x1, R15 ;  /* 0x000000010e0b0819 */ /* 0x004fc4000000120f */
[----:B------:R-:W-:Y:S02]  /*0a00*/  @P0 SHF.R.U32.HI R15, RZ, 0x1, R15 ;  /* 0x00000001ff0f0819 */ /* 0x000fe4000001160f */
[CC--:B---3--:R-:W-:Y:S02]  /*0a10*/  @P0 SHF.L.U32 R14, R4.reuse, R23.reuse, RZ ;  /* 0x00000017040e0219 */ /* 0x0c8fe400000006ff */
[----:B------:R-:W-:Y:S02]  /*0a20*/  @P0 SHF.R.U64 R11, R11, R0, R15 ;  /* 0x000000000b0b0219 */ /* 0x000fe4000000120f */
[--C-:B------:R-:W-:Y:S02]  /*0a30*/  @P0 SHF.R.U32.HI R21, RZ, 0x1, R5.reuse ;  /* 0x00000001ff150819 */ /* 0x100fe40000011605 */
[C-C-:B------:R-:W-:Y:S02]  /*0a40*/  @P0 SHF.R.U64 R19, R4.reuse, 0x1, R5.reuse ;  /* 0x0000000104130819 */ /* 0x140fe40000001205 */
[----:B------:R-:W-:-:S02]  /*0a50*/  @P0 SHF.L.U64.HI R17, R4, R23, R5 ;  /* 0x0000001704110219 */ /* 0x000fc40000010205 */
[-C--:B0-----:R-:W-:Y:S02]  /*0a60*/  @P0 SHF.R.U32.HI R12, RZ, R0.reuse, R15 ;  /* 0x00000000ff0c0219 */ /* 0x081fe4000001160f */
[----:B------:R-:W-:Y:S02]  /*0a70*/  @P0 LOP3.LUT R4, R14, R11, RZ, 0xfc, !PT ;  /* 0x0000000b0e040212 */ /* 0x000fe400078efcff */
[-C--:B----4-:R-:W-:Y:S02]  /*0a80*/  @P0 SHF.L.U32 R13, R2, R23.reuse, RZ ;  /* 0x00000017020d0219 */ /* 0x090fe400000006ff */
[----:B------:R-:W-:Y:S01]  /*0a90*/  @P0 SHF.R.U64 R16, R19, R0, R21 ;  /* 0x0000000013100219 */ /* 0x000fe20000001215 */
[----:B------:R-:W-:Y:S01]  /*0aa0*/  IMAD.SHL.U32 R14, R4, 0x4, RZ ;  /* 0x00000004040e7824 */ /* 0x000fe200078e00ff */
[----:B------:R-:W-:Y:S02]  /*0ab0*/  @P0 LOP3.LUT R5, R17, R12, RZ, 0xfc, !PT ;  /* 0x0000000c11050212 */ /* 0x000fe400078efcff */
[----:B------:R-:W-:-:S02]  /*0ac0*/  @P0 SHF.L.U64.HI R23, R2, R23, R3 ;  /* 0x0000001702170219 */ /* 0x000fc40000010203 */
[----:B------:R-:W-:Y:S02]  /*0ad0*/  @P0 LOP3.LUT R2, R13, R16, RZ, 0xfc, !PT ;  /* 0x000000100d020212 */ /* 0x000fe400078efcff */
[----:B------:R-:W-:Y:S02]  /*0ae0*/  @P0 SHF.R.U32.HI R0, RZ, R0, R21 ;  /* 0x00000000ff000219 */ /* 0x000fe40000011615 */
[----:B------:R-:W-:Y:S02]  /*0af0*/  SHF.L.U64.HI R16, R4, 0x2, R5 ;  /* 0x0000000204107819 */ /* 0x000fe40000010205 */
[----:B------:R-:W-:Y:S02]  /*0b00*/  @P0 LOP3.LUT R3, R23, R0, RZ, 0xfc, !PT ;  /* 0x0000000017030212 */ /* 0x000fe400078efcff */
[----:B------:R-:W-:Y:S02]  /*0b10*/  SHF.L.W.U32.HI R5, R5, 0x2, R2 ;  /* 0x0000000205057819 */ /* 0x000fe40000010e02 */
[----:B------:R-:W-:-:S02]  /*0b20*/  IADD3 RZ, P0, PT, RZ, -R14, RZ ;  /* 0x8000000effff7210 */ /* 0x000fc40007f1e0ff */
[----:B------:R-:W-:Y:S02]  /*0b30*/  LOP3.LUT R0, RZ, R16, RZ, 0x33, !PT ;  /* 0x00000010ff007212 */ /* 0x000fe400078e33ff */
[----:B------:R-:W-:Y:S02]  /*0b40*/  SHF.L.W.U32.HI R2, R2, 0x2, R3 ;  /* 0x0000000202027819 */ /* 0x000fe40000010e03 */
[----:B------:R-:W-:Y:S02]  /*0b50*/  LOP3.LUT R4, RZ, R5, RZ, 0x33, !PT ;  /* 0x00000005ff047212 */ /* 0x000fe400078e33ff */
[----:B------:R-:W-:Y:S02]  /*0b60*/  IADD3.X R11, P0, PT, RZ, R0, RZ, P0, !PT ;  /* 0x00000000ff0b7210 */ /* 0x000fe4000071e4ff */
[----:B------:R-:W-:Y:S02]  /*0b70*/  LOP3.LUT R12, RZ, R2, RZ, 0x33, !PT ;  /* 0x00000002ff0c7212 */ /* 0x000fe400078e33ff */
[----:B------:R-:W-:-:S02]  /*0b80*/  IADD3.X R0, P1, PT, RZ, R4, RZ, P0, !PT ;  /* 0x00000004ff007210 */ /* 0x000fc4000073e4ff */
[----:B------:R-:W-:-:S03]  /*0b90*/  ISETP.GT.U32.AND P2, PT, R5, -0x1, PT ;  /* 0xffffffff0500780c */ /* 0x000fc60003f44070 */
[----:B------:R-:W-:Y:S01]  /*0ba0*/  IMAD.X R13, RZ, RZ, R12, P1 ;  /* 0x000000ffff0d7224 */ /* 0x000fe200008e060c */
[----:B------:R-:W-:-:S04]  /*0bb0*/  ISETP.GT.AND.EX P0, PT, R2, -0x1, PT, P2 ;  /* 0xffffffff0200780c */ /* 0x000fc80003f04320 */
[----:B------:R-:W-:Y:S02]  /*0bc0*/  SEL R4, R2, R13, P0 ;  /* 0x0000000d02047207 */ /* 0x000fe40000000000 */
[----:B------:R-:W-:Y:S02]  /*0bd0*/  SEL R15, R5, R0, P0 ;  /* 0x00000000050f7207 */ /* 0x000fe40000000000 */
[----:B------:R-:W-:Y:S02]  /*0be0*/  ISETP.NE.U32.AND P1, PT, R4, RZ, PT ;  /* 0x000000ff0400720c */ /* 0x000fe40003f25070 */
[----:B------:R-:W-:Y:S02]  /*0bf0*/  SEL R11, R16, R11, P0 ;  /* 0x0000000b100b7207 */ /* 0x000fe40000000000 */
[----:B------:R-:W-:Y:S01]  /*0c00*/  SEL R5, R15, R4, !P1 ;  /* 0x000000040f057207 */ /* 0x000fe20004800000 */
[----:B------:R-:W-:-:S05]  /*0c10*/  @!P0 IMAD.MOV R14, RZ, RZ, -R14 ;  /* 0x000000ffff0e8224 */ /* 0x000fca00078e0a0e */
[----:B------:R-:W0:Y:S02]  /*0c20*/  FLO.U32 R5, R5 ;  /* 0x0000000500057300 */ /* 0x000e2400000e0000 */
[C---:B0-----:R-:W-:Y:S02]  /*0c30*/  IADD3 R12, PT, PT, -R5.reuse, 0x1f, RZ ;  /* 0x0000001f050c7810 */ /* 0x041fe40007ffe1ff */
[----:B------:R-:W-:-:S03]  /*0c40*/  IADD3 R0, PT, PT, -R5, 0x3f, RZ ;  /* 0x0000003f05007810 */ /* 0x000fc60007ffe1ff */
[----:B------:R-:W-:-:S05]  /*0c50*/  @P1 IMAD.MOV R0, RZ, RZ, R12 ;  /* 0x000000ffff001224 */ /* 0x000fca00078e020c */
[----:B------:R-:W-:-:S13]  /*0c60*/  ISETP.NE.AND P1, PT, R0, RZ, PT ;  /* 0x000000ff0000720c */ /* 0x000fda0003f25270 */
[----:B------:R-:W-:Y:S05]  /*0c70*/  @!P1 BRA `(.L_x_8) ;  /* 0x0000000000289947 */ /* 0x000fea0003800000 */
[--C-:B------:R-:W-:Y:S02]  /*0c80*/  SHF.R.U64 R12, R14, 0x1, R11.reuse ;  /* 0x000000010e0c7819 */ /* 0x100fe4000000120b */
[C---:B------:R-:W-:Y:S02]  /*0c90*/  LOP3.LUT R5, R0.reuse, 0x3f, RZ, 0xc0, !PT ;  /* 0x0000003f00057812 */ /* 0x040fe400078ec0ff */
[----:B------:R-:W-:Y:S02]  /*0ca0*/  SHF.R.U32.HI R14, RZ, 0x1, R11 ;  /* 0x00000001ff0e7819 */ /* 0x000fe4000001160b */
[----:B------:R-:W-:Y:S02]  /*0cb0*/  LOP3.LUT R11, R0, 0x3f, RZ, 0xc, !PT ;  /* 0x0000003f000b7812 */ /* 0x000fe400078e0cff */
[CC--:B------:R-:W-:Y:S02]  /*0cc0*/  SHF.L.U64.HI R16, R15.reuse, R5.reuse, R4 ;  /* 0x000000050f107219 */ /* 0x0c0fe40000010204 */
[----:B------:R-:W-:-:S02]  /*0cd0*/  SHF.L.U32 R5, R15, R5, RZ ;  /* 0x000000050f057219 */ /* 0x000fc400000006ff */
[-CC-:B------:R-:W-:Y:S02]  /*0ce0*/  SHF.R.U64 R4, R12, R11.reuse, R14.reuse ;  /* 0x0000000b0c047219 */ /* 0x180fe4000000120e */
[----:B------:R-:W-:Y:S02]  /*0cf0*/  SHF.R.U32.HI R11, RZ, R11, R14 ;  /* 0x0000000bff0b7219 */ /* 0x000fe4000001160e */
[----:B------:R-:W-:Y:S02]  /*0d00*/  LOP3.LUT R15, R5, R4, RZ, 0xfc, !PT ;  /* 0x00000004050f7212 */ /* 0x000fe400078efcff */
[----:B------:R-:W-:-:S07]  /*0d10*/  LOP3.LUT R4, R16, R11, RZ, 0xfc, !PT ;  /* 0x0000000b10047212 */ /* 0x000fce00078efcff */
.L_x_8:
[----:B------:R-:W-:Y:S05]  /*0d20*/  BSYNC.RECONVERGENT B1 ;  /* 0x0000000000017941 */ /* 0x000fea0003800200 */
.L_x_7:
[----:B------:R-:W-:Y:S01]  /*0d30*/  IMAD.WIDE.U32 R16, R15, 0x2168c235, RZ ;  /* 0x2168c2350f107825 */ /* 0x000fe200078e00ff */
[----:B------:R-:W-:-:S03]  /*0d40*/  SHF.R.U32.HI R3, RZ, 0x1e, R3 ;  /* 0x0000001eff037819 */ /* 0x000fc60000011603 */
[----:B------:R-:W-:Y:S01]  /*0d50*/  IMAD.MOV.U32 R12, RZ, RZ, R17 ;  /* 0x000000ffff0c7224 */ /* 0x000fe200078e0011 */
[----:B------:R-:W-:Y:S01]  /*0d60*/  IADD3 RZ, P1, PT, R16, R16, RZ ;  /* 0x0000001010ff7210 */ /* 0x000fe20007f3e0ff */
[----:B------:R-:W-:Y:S01]  /*0d70*/  IMAD.MOV.U32 R13, RZ, RZ, RZ ;  /* 0x000000ffff0d7224 */ /* 0x000fe200078e00ff */
[----:B------:R-:W-:Y:S01]  /*0d80*/  LEA.HI R3, R2, R3, RZ, 0x1 ;  /* 0x0000000302037211 */ /* 0x000fe200078f08ff */
[----:B------:R-:W-:-:S04]  /*0d90*/  IMAD.HI.U32 R5, R4, -0x36f0255e, RZ ;  /* 0xc90fdaa204057827 */ /* 0x000fc800078e00ff */
[----:B------:R-:W-:-:S04]  /*0da0*/  IMAD.WIDE.U32 R12, R15, -0x36f0255e, R12 ;  /* 0xc90fdaa20f0c7825 */ /* 0x000fc800078e000c */
[C---:B------:R-:W-:Y:S02]  /*0db0*/  IMAD R11, R4.reuse, -0x36f0255e, RZ ;  /* 0xc90fdaa2040b7824 */ /* 0x040fe400078e02ff */
[----:B------:R-:W-:-:S04]  /*0dc0*/  IMAD.WIDE.U32 R12, P2, R4, 0x2168c235, R12 ;  /* 0x2168c235040c7825 */ /* 0x000fc8000784000c */
[----:B------:R-:W-:Y:S01]  /*0dd0*/  IMAD.X R4, RZ, RZ, R5, P2 ;  /* 0x000000ffff047224 */ /* 0x000fe200010e0605 */
[----:B------:R-:W-:Y:S02]  /*0de0*/  IADD3 R5, P2, PT, R11, R13, RZ ;  /* 0x0000000d0b057210 */ /* 0x000fe40007f5e0ff */
[----:B------:R-:W-:Y:S02]  /*0df0*/  IADD3.X RZ, P1, PT, R12, R12, RZ, P1, !PT ;  /* 0x0000000c0cff7210 */ /* 0x000fe40000f3e4ff */
[C---:B------:R-:W-:Y:S01]  /*0e00*/  ISETP.GT.U32.AND P3, PT, R5.reuse, RZ, PT ;  /* 0x000000ff0500720c */ /* 0x040fe20003f64070 */
[----:B------:R-:W-:Y:S01]  /*0e10*/  IMAD.X R4, RZ, RZ, R4, P2 ;  /* 0x000000ffff047224 */ /* 0x000fe200010e0604 */
[----:B------:R-:W-:-:S04]  /*0e20*/  IADD3.X R12, P2, PT, R5, R5, RZ, P1, !PT ;  /* 0x00000005050c7210 */ /* 0x000fc80000f5e4ff */
[C---:B------:R-:W-:Y:S01]  /*0e30*/  ISETP.GT.AND.EX P1, PT, R4.reuse, RZ, PT, P3 ;  /* 0x000000ff0400720c */ /* 0x040fe20003f24330 */
[----:B------:R-:W-:-:S03]  /*0e40*/  IMAD.X R11, R4, 0x1, R4, P2 ;  /* 0x00000001040b7824 */ /* 0x000fc600010e0604 */
[----:B------:R-:W-:Y:S02]  /*0e50*/  SEL R12, R12, R5, P1 ;  /* 0x000000050c0c7207 */ /* 0x000fe40000800000 */
[----:B------:R-:W-:Y:S02]  /*0e60*/  SEL R5, R11, R4, P1 ;  /* 0x000000040b057207 */ /* 0x000fe40000800000 */
[----:B------:R-:W-:Y:S02]  /*0e70*/  IADD3 R4, P2, PT, R12, 0x1, RZ ;  /* 0x000000010c047810 */ /* 0x000fe40007f5e0ff */
[----:B------:R-:W-:Y:S02]  /*0e80*/  SEL R11, RZ, 0xffffffff, !P1 ;  /* 0xffffffffff0b7807 */ /* 0x000fe40004800000 */
[----:B------:R-:W-:Y:S01]  /*0e90*/  LOP3.LUT P1, R9, R9, 0x80000000, RZ, 0xc0, !PT ;  /* 0x8000000009097812 */ /* 0x000fe2000782c0ff */
[----:B------:R-:W-:Y:S02]  /*0ea0*/  IMAD.X R5, RZ, RZ, R5, P2 ;  /* 0x000000ffff057224 */ /* 0x000fe400010e0605 */
[----:B------:R-:W-:Y:S01]  /*0eb0*/  IMAD.IADD R0, R11, 0x1, -R0 ;  /* 0x000000010b007824 */ /* 0x000fe200078e0a00 */
[----:B------:R-:W-:-:S02]  /*0ec0*/  @!P0 LOP3.LUT R9, R9, 0x80000000, RZ, 0x3c, !PT ;  /* 0x8000000009098812 */ /* 0x000fc400078e3cff */
[----:B------:R-:W-:Y:S01]  /*0ed0*/  SHF.R.U64 R4, R4, 0xa, R5 ;  /* 0x0000000a04047819 */ /* 0x000fe20000001205 */
[----:B------:R-:W-:-:S03]  /*0ee0*/  IMAD.SHL.U32 R0, R0, 0x100000, RZ ;  /* 0x0010000000007824 */ /* 0x000fc600078e00ff */
[----:B------:R-:W-:-:S03]  /*0ef0*/  IADD3 R4, P2, PT, R4, 0x1, RZ ;  /* 0x0000000104047810 */ /* 0x000fc60007f5e0ff */
[----:B------:R-:W-:Y:S01]  /*0f00*/  @P1 IMAD.MOV R3, RZ, RZ, -R3 ;  /* 0x000000ffff031224 */ /* 0x000fe200078e0a03 */
[----:B------:R-:W-:-:S04]  /*0f10*/  LEA.HI.X R5, R5, RZ, RZ, 0x16, P2 ;  /* 0x000000ff05057211 */ /* 0x000fc800010fb4ff */
[--C-:B------:R-:W-:Y:S02]  /*0f20*/  SHF.R.U64 R4, R4, 0x1, R5.reuse ;  /* 0x0000000104047819 */ /* 0x100fe40000001205 */
[----:B------:R-:W-:Y:S02]  /*0f30*/  SHF.R.U32.HI R5, RZ, 0x1, R5 ;  /* 0x00000001ff057819 */ /* 0x000fe40000011605 */
[----:B------:R-:W-:-:S04]  /*0f40*/  IADD3 R11, P2, P3, RZ, RZ, R4 ;  /* 0x000000ffff0b7210 */ /* 0x000fc80007b5e004 */
[----:B------:R-:W-:-:S04]  /*0f50*/  IADD3.X R0, PT, PT, R0, 0x3fe00000, R5, P2, P3 ;  /* 0x3fe0000000007810 */ /* 0x000fc800017e6405 */
[----:B------:R-:W-:-:S07]  /*0f60*/  LOP3.LUT R16, R0, R9, RZ, 0xfc, !PT ;  /* 0x0000000900107212 */ /* 0x000fce00078efcff */
.L_x_2:
[----:B------:R-:W-:Y:S02]  /*0f70*/  IMAD.MOV.U32 R2, RZ, RZ, R11 ;  /* 0x000000ffff027224 */ /* 0x000fe400078e000b */
[----:B------:R-:W-:Y:S02]  /*0f80*/  IMAD.MOV.U32 R11, RZ, RZ, 0x0 ;  /* 0x00000000ff0b7424 */ /* 0x000fe400078e00ff */
[----:B------:R-:W-:Y:S02]  /*0f90*/  IMAD.MOV.U32 R0, RZ, RZ, R3 ;  /* 0x000000ffff007224 */ /* 0x000fe400078e0003 */
[----:B------:R-:W-:Y:S01]  /*0fa0*/  IMAD.MOV.U32 R3, RZ, RZ, R16 ;  /* 0x000000ffff037224 */ /* 0x000fe200078e0010 */
[----:B------:R-:W-:Y:S06]  /*0fb0*/  RET.REL.NODEC R10 `(_Z7loglikePKdS0_S0_S0_dPdi) ;  /* 0xfffffff00a107950 */ /* 0x000fec0003c3ffff */
.L_x_9:
[----:B------:R-:W-:-:S00]  /*0fc0*/  BRA `(.L_x_9) ;  /* 0xfffffffc00fc7947 */ /* 0x000fc0000383ffff */
[----:B------:R-:W-:-:S00]  /*0fd0*/  NOP ;  /* 0x0000000000007918 */ /* 0x000fc00000000000 */
        /* <DEDUP_REMOVED lines=10> */
.L_x_10:


//--------------------- .nv.global.init           --------------------------
	.section	.nv.global.init,"aw",@progbits
	.align	16
.nv.global.init:
	.type		__cudart_sin_cos_coeffs,@object
	.size		__cudart_sin_cos_coeffs,(__cudart_i2opi_d - __cudart_sin_cos_coeffs)
__cudart_sin_cos_coeffs:
        /*0000*/ 	.byte	0x46, 0xd2, 0xb0, 0x2c, 0xf1, 0xe5, 0x5a, 0xbe, 0x92, 0xe3, 0xac, 0x69, 0xe3, 0x1d, 0xc7, 0x3e
        /*0010*/ 	.byte	0xa1, 0x62, 0xdb, 0x19, 0xa0, 0x01, 0x2a, 0xbf, 0x18, 0x08, 0x11, 0x11, 0x11, 0x11, 0x81, 0x3f
        /*0020*/ 	.byte	0x54, 0x55, 0x55, 0x55, 0x55, 0x55, 0xc5, 0xbf, 0x00, 0x00, 0x00, 0x00, 0x00, 0x00, 0x00, 0x00
        /*0030*/ 	.byte	0x00, 0x00, 0x00, 0x00, 0x00, 0x00, 0x00, 0x00, 0x64, 0x81, 0xfd, 0x20, 0x83, 0xff, 0xa8, 0xbd
        /*0040*/ 	.byte	0x28, 0x85, 0xef, 0xc1, 0xa7, 0xee, 0x21, 0x3e, 0xd9, 0xe6, 0x06, 0x8e, 0x4f, 0x7e, 0x92, 0xbe
        /*0050*/ 	.byte	0xe9, 0xbc, 0xdd, 0x19, 0xa0, 0x01, 0xfa, 0x3e, 0x47, 0x5d, 0xc1, 0x16, 0x6c, 0xc1, 0x56, 0xbf
        /*0060*/ 	.byte	0x51, 0x55, 0x55, 0x55, 0x55, 0x55, 0xa5, 0x3f, 0x00, 0x00, 0x00, 0x00, 0x00, 0x00, 0xe0, 0xbf
        /*0070*/ 	.byte	0x00, 0x00, 0x00, 0x00, 0x00, 0x00, 0xf0, 0x3f, 0x00, 0x00, 0x00, 0x00, 0x00, 0x00, 0x00, 0x00
	.type		__cudart_i2opi_d,@object
	.size		__cudart_i2opi_d,(.L_0 - __cudart_i2opi_d)
__cudart_i2opi_d:
        /* <DEDUP_REMOVED lines=9> */
.L_0:


//--------------------- .nv.shared.reserved.0     --------------------------
	.section	.nv.shared.reserved.0,"aw",@nobits
	.weak		__nv_reservedSMEM_offset_0_alias
	.size		__nv_reservedSMEM_offset_0_alias, 0, 64
	.other		__nv_reservedSMEM_offset_0_alias,@"STO_CUDA_RESERVED_SHARED STV_DEFAULT"
__nv_reservedSMEM_offset_0_alias:
	.zero		0
	.zero		64


//--------------------- .nv.constant0._Z7loglikePKdS0_S0_S0_dPdi --------------------------
	.section	.nv.constant0._Z7loglikePKdS0_S0_S0_dPdi,"a",@progbits
	.sectionflags	@""
	.align	4
.nv.constant0._Z7loglikePKdS0_S0_S0_dPdi:
	.zero		948


//--------------------- SYMBOLS --------------------------

	.type		.nv.reservedSmem.offset0,@object
	.size		.nv.reservedSmem.offset0,0x4
